//
// Generated by NVIDIA NVVM Compiler
//
// Compiler Build ID: CL-36424714
// Cuda compilation tools, release 13.0, V13.0.88
// Based on NVVM 20.0.0
//

.version 9.0
.target sm_100
.address_size 64

	// .globl	_Z10getDensityPdS_i

.visible .entry _Z10getDensityPdS_i(
	.param .u64 .ptr .align 1 _Z10getDensityPdS_i_param_0,
	.param .u64 .ptr .align 1 _Z10getDensityPdS_i_param_1,
	.param .u32 _Z10getDensityPdS_i_param_2
)
{
	.reg .pred 	%p<5>;
	.reg .b32 	%r<9>;
	.reg .b64 	%rd<11>;
	.reg .b64 	%fd<6>;

	ld.param.u64 	%rd3, [_Z10getDensityPdS_i_param_0];
	ld.param.u64 	%rd4, [_Z10getDensityPdS_i_param_1];
	ld.param.u32 	%r4, [_Z10getDensityPdS_i_param_2];
	cvta.to.global.u64 	%rd1, %rd4;
	mov.u32 	%r5, %ctaid.x;
	mov.u32 	%r6, %ntid.x;
	mov.u32 	%r7, %tid.x;
	mad.lo.s32 	%r8, %r5, %r6, %r7;
	setp.eq.s32 	%p1, %r8, 0;
	add.s32 	%r2, %r4, -1;
	setp.ge.s32 	%p2, %r8, %r2;
	mul.wide.s32 	%rd5, %r8, 8;
	add.s64 	%rd2, %rd1, %rd5;
	or.pred  	%p3, %p1, %p2;
	@%p3 bra 	$L__BB0_2;
	cvta.to.global.u64 	%rd6, %rd3;
	add.s64 	%rd8, %rd6, %rd5;
	ld.global.f64 	%fd1, [%rd8+-8];
	ld.global.f64 	%fd2, [%rd8+8];
	add.f64 	%fd3, %fd1, %fd2;
	mul.f64 	%fd4, %fd3, 0d3FE0000000000000;
	st.global.f64 	[%rd2], %fd4;
$L__BB0_2:
	bar.sync 	0;
	setp.ne.s32 	%p4, %r8, %r2;
	@%p4 bra 	$L__BB0_4;
	mul.wide.s32 	%rd9, %r4, 8;
	add.s64 	%rd10, %rd1, %rd9;
	ld.global.f64 	%fd5, [%rd10+-16];
	st.global.f64 	[%rd2], %fd5;
$L__BB0_4:
	ret;

}
	// .globl	_Z10initializePdS_ii
.visible .entry _Z10initializePdS_ii(
	.param .u64 .ptr .align 1 _Z10initializePdS_ii_param_0,
	.param .u64 .ptr .align 1 _Z10initializePdS_ii_param_1,
	.param .u32 _Z10initializePdS_ii_param_2,
	.param .u32 _Z10initializePdS_ii_param_3
)
{
	.reg .pred 	%p<3>;
	.reg .b32 	%r<7>;
	.reg .b64 	%rd<9>;
	.reg .b64 	%fd<2>;

	ld.param.u64 	%rd3, [_Z10initializePdS_ii_param_0];
	ld.param.u64 	%rd4, [_Z10initializePdS_ii_param_1];
	ld.param.u32 	%r2, [_Z10initializePdS_ii_param_2];
	ld.param.u32 	%r3, [_Z10initializePdS_ii_param_3];
	cvta.to.global.u64 	%rd1, %rd4;
	cvta.to.global.u64 	%rd2, %rd3;
	mov.u32 	%r4, %ctaid.x;
	mov.u32 	%r5, %ntid.x;
	mov.u32 	%r6, %tid.x;
	mad.lo.s32 	%r1, %r4, %r5, %r6;
	setp.ne.s32 	%p1, %r1, 0;
	@%p1 bra 	$L__BB1_2;
	cvt.rn.f64.s32 	%fd1, %r3;
	st.global.f64 	[%rd2], %fd1;
	st.global.f64 	[%rd1], %fd1;
	bra.uni 	$L__BB1_4;
$L__BB1_2:
	setp.ge.s32 	%p2, %r1, %r2;
	@%p2 bra 	$L__BB1_4;
	mul.wide.s32 	%rd5, %r1, 8;
	add.s64 	%rd6, %rd2, %rd5;
	mov.b64 	%rd7, 0;
	st.global.u64 	[%rd6], %rd7;
	add.s64 	%rd8, %rd1, %rd5;
	st.global.u64 	[%rd8], %rd7;
$L__BB1_4:
	ret;

}


// ===== COMPILED SASS (sm_100) =====

	.target	sm_100

	.elftype	@"ET_EXEC"


//--------------------- .note.nv.tkinfo           --------------------------
	.section	.note.nv.tkinfo,"",@"SHT_NOTE"
	.sectionflags	@"SHF_NOTE_NV_TKINFO"
	.tkinfo
        /*0018*/ 	.word	0x00000002
        /*0030*/ 	.string	""
        /*0030*/ 	.string	"ptxas"
        /*0030*/ 	.string	"Cuda compilation tools, release 13.0, V13.0.88"
        /*0030*/ 	.string	"Build cuda_13.0.r13.0/compiler.36424714_0"
        /*0030*/ 	.string	"-arch sm_100 -m 64 "



//--------------------- .note.nv.cuinfo           --------------------------
	.section	.note.nv.cuinfo,"",@"SHT_NOTE"
	.sectionflags	@"SHF_NOTE_NV_CUINFO"
        /*0018*/ 	.short	0x0002
        /*001a*/ 	.short	0x0064
        /*001c*/ 	.short	0x0082
	.zero		2


//--------------------- .nv.info                  --------------------------
	.section	.nv.info,"",@"SHT_CUDA_INFO"
	.align	4


	//----- nvinfo : EIATTR_REGCOUNT
	.align		4
        /*0000*/ 	.byte	0x04, 0x2f
        /*0002*/ 	.short	(.L_1 - .L_0)
	.align		4
.L_0:
        /*0004*/ 	.word	index@(_Z10getDensityPdS_i)
        /*0008*/ 	.word	0x00000010


	//----- nvinfo : EIATTR_FRAME_SIZE
	.align		4
.L_1:
        /*000c*/ 	.byte	0x04, 0x11
        /*000e*/ 	.short	(.L_3 - .L_2)
	.align		4
.L_2:
        /*0010*/ 	.word	index@(_Z10getDensityPdS_i)
        /*0014*/ 	.word	0x00000000


	//----- nvinfo : EIATTR_REGCOUNT
	.align		4
.L_3:
        /*0018*/ 	.byte	0x04, 0x2f
        /*001a*/ 	.short	(.L_5 - .L_4)
	.align		4
.L_4:
        /*001c*/ 	.word	index@(_Z10initializePdS_ii)
        /*0020*/ 	.word	0x0000000c


	//----- nvinfo : EIATTR_FRAME_SIZE
	.align		4
.L_5:
        /*0024*/ 	.byte	0x04, 0x11
        /*0026*/ 	.short	(.L_7 - .L_6)
	.align		4
.L_6:
        /*0028*/ 	.word	index@(_Z10initializePdS_ii)
        /*002c*/ 	.word	0x00000000


	//----- nvinfo : EIATTR_MIN_STACK_SIZE
	.align		4
.L_7:
        /*0030*/ 	.byte	0x04, 0x12
        /*0032*/ 	.short	(.L_9 - .L_8)
	.align		4
.L_8:
        /*0034*/ 	.word	index@(_Z10initializePdS_ii)
        /*0038*/ 	.word	0x00000000


	//----- nvinfo : EIATTR_MIN_STACK_SIZE
	.align		4
.L_9:
        /*003c*/ 	.byte	0x04, 0x12
        /*003e*/ 	.short	(.L_11 - .L_10)
	.align		4
.L_10:
        /*0040*/ 	.word	index@(_Z10getDensityPdS_i)
        /*0044*/ 	.word	0x00000000
.L_11:


//--------------------- .nv.compat                --------------------------
	.section	.nv.compat,"",@"SHT_CUDA_COMPAT_INFO"
	.align	4
        /*0000*/ 	.byte	0x02, 0x09, 0x00, 0x00, 0x02, 0x02, 0x01, 0x00, 0x02, 0x05, 0x05, 0x00, 0x03, 0x07, 0x01, 0x01
        /*0010*/ 	.byte	0x02, 0x03, 0x00, 0x00, 0x02, 0x06, 0x01, 0x00, 0x04, 0x0b, 0x08, 0x00, 0x01, 0x00, 0x00, 0x00
        /*0020*/ 	.byte	0x00, 0x00, 0x00, 0x00


//--------------------- .nv.info._Z10initializePdS_ii --------------------------
	.section	.nv.info._Z10initializePdS_ii,"",@"SHT_CUDA_INFO"
	.sectionflags	@""
	.align	4


	//----- nvinfo : EIATTR_CUDA_API_VERSION
	.align		4
        /*0000*/ 	.byte	0x04, 0x37
        /*0002*/ 	.short	(.L_13 - .L_12)
.L_12:
        /*0004*/ 	.word	0x00000082


	//----- nvinfo : EIATTR_KPARAM_INFO
	.align		4
.L_13:
        /*0008*/ 	.byte	0x04, 0x17
        /*000a*/ 	.short	(.L_15 - .L_14)
.L_14:
        /*000c*/ 	.word	0x00000000
        /*0010*/ 	.short	0x0003
        /*0012*/ 	.short	0x0014
        /*0014*/ 	.byte	0x00, 0xf0, 0x11, 0x00


	//----- nvinfo : EIATTR_KPARAM_INFO
	.align		4
.L_15:
        /*0018*/ 	.byte	0x04, 0x17
        /*001a*/ 	.short	(.L_17 - .L_16)
.L_16:
        /*001c*/ 	.word	0x00000000
        /*0020*/ 	.short	0x0002
        /*0022*/ 	.short	0x0010
        /*0024*/ 	.byte	0x00, 0xf0, 0x11, 0x00


	//----- nvinfo : EIATTR_KPARAM_INFO
	.align		4
.L_17:
        /*0028*/ 	.byte	0x04, 0x17
        /*002a*/ 	.short	(.L_19 - .L_18)
.L_18:
        /*002c*/ 	.word	0x00000000
        /*0030*/ 	.short	0x0001
        /*0032*/ 	.short	0x0008
        /*0034*/ 	.byte	0x00, 0xf5, 0x21, 0x00


	//----- nvinfo : EIATTR_KPARAM_INFO
	.align		4
.L_19:
        /*0038*/ 	.byte	0x04, 0x17
        /*003a*/ 	.short	(.L_21 - .L_20)
.L_20:
        /*003c*/ 	.word	0x00000000
        /*0040*/ 	.short	0x0000
        /*0042*/ 	.short	0x0000
        /*0044*/ 	.byte	0x00, 0xf5, 0x21, 0x00


	//----- nvinfo : EIATTR_SPARSE_MMA_MASK
	.align		4
.L_21:
        /*0048*/ 	.byte	0x03, 0x50
        /*004a*/ 	.short	0x0000


	//----- nvinfo : EIATTR_MAXREG_COUNT
	.align		4
        /*004c*/ 	.byte	0x03, 0x1b
        /*004e*/ 	.short	0x00ff


	//----- nvinfo : EIATTR_MERCURY_ISA_VERSION
	.align		4
        /*0050*/ 	.byte	0x03, 0x5f
        /*0052*/ 	.short	0x0101


	//----- nvinfo : EIATTR_VRC_CTA_INIT_COUNT
	.align		4
        /*0054*/ 	.byte	0x02, 0x4a
	.zero		1
	.zero		1


	//----- nvinfo : EIATTR_EXIT_INSTR_OFFSETS
	.align		4
        /*0058*/ 	.byte	0x04, 0x1c
        /*005a*/ 	.short	(.L_23 - .L_22)


	//   ....[0]....
.L_22:
        /*005c*/ 	.word	0x000000d0


	//   ....[1]....
        /*0060*/ 	.word	0x00000100


	//   ....[2]....
        /*0064*/ 	.word	0x00000170


	//----- nvinfo : EIATTR_CBANK_PARAM_SIZE
	.align		4
.L_23:
        /*0068*/ 	.byte	0x03, 0x19
        /*006a*/ 	.short	0x0018


	//----- nvinfo : EIATTR_PARAM_CBANK
	.align		4
        /*006c*/ 	.byte	0x04, 0x0a
        /*006e*/ 	.short	(.L_25 - .L_24)
	.align		4
.L_24:
        /*0070*/ 	.word	index@(.nv.constant0._Z10initializePdS_ii)
        /*0074*/ 	.short	0x0380
        /*0076*/ 	.short	0x0018


	//----- nvinfo : EIATTR_SW_WAR
	.align		4
.L_25:
        /*0078*/ 	.byte	0x04, 0x36
        /*007a*/ 	.short	(.L_27 - .L_26)
.L_26:
        /*007c*/ 	.word	0x00000008
.L_27:


//--------------------- .nv.info._Z10getDensityPdS_i --------------------------
	.section	.nv.info._Z10getDensityPdS_i,"",@"SHT_CUDA_INFO"
	.sectionflags	@""
	.align	4


	//----- nvinfo : EIATTR_CUDA_API_VERSION
	.align		4
        /*0000*/ 	.byte	0x04, 0x37
        /*0002*/ 	.short	(.L_29 - .L_28)
.L_28:
        /*0004*/ 	.word	0x00000082


	//----- nvinfo : EIATTR_KPARAM_INFO
	.align		4
.L_29:
        /*0008*/ 	.byte	0x04, 0x17
        /*000a*/ 	.short	(.L_31 - .L_30)
.L_30:
        /*000c*/ 	.word	0x00000000
        /*0010*/ 	.short	0x0002
        /*0012*/ 	.short	0x0010
        /*0014*/ 	.byte	0x00, 0xf0, 0x11, 0x00


	//----- nvinfo : EIATTR_KPARAM_INFO
	.align		4
.L_31:
        /*0018*/ 	.byte	0x04, 0x17
        /*001a*/ 	.short	(.L_33 - .L_32)
.L_32:
        /*001c*/ 	.word	0x00000000
        /*0020*/ 	.short	0x0001
        /*0022*/ 	.short	0x0008
        /*0024*/ 	.byte	0x00, 0xf5, 0x21, 0x00


	//----- nvinfo : EIATTR_KPARAM_INFO
	.align		4
.L_33:
        /*0028*/ 	.byte	0x04, 0x17
        /*002a*/ 	.short	(.L_35 - .L_34)
.L_34:
        /*002c*/ 	.word	0x00000000
        /*0030*/ 	.short	0x0000
        /*0032*/ 	.short	0x0000
        /*0034*/ 	.byte	0x00, 0xf5, 0x21, 0x00


	//----- nvinfo : EIATTR_SPARSE_MMA_MASK
	.align		4
.L_35:
        /*0038*/ 	.byte	0x03, 0x50
        /*003a*/ 	.short	0x0000


	//----- nvinfo : EIATTR_MAXREG_COUNT
	.align		4
        /*003c*/ 	.byte	0x03, 0x1b
        /*003e*/ 	.short	0x00ff


	//----- nvinfo : EIATTR_NUM_BARRIERS
	.align		4
        /*0040*/ 	.byte	0x02, 0x4c
        /*0042*/ 	.byte	0x01
	.zero		1


	//----- nvinfo : EIATTR_MERCURY_ISA_VERSION
	.align		4
        /*0044*/ 	.byte	0x03, 0x5f
        /*0046*/ 	.short	0x0101


	//----- nvinfo : EIATTR_VRC_CTA_INIT_COUNT
	.align		4
        /*0048*/ 	.byte	0x02, 0x4a
	.zero		1
	.zero		1


	//----- nvinfo : EIATTR_EXIT_INSTR_OFFSETS
	.align		4
        /*004c*/ 	.byte	0x04, 0x1c
        /*004e*/ 	.short	(.L_37 - .L_36)


	//   ....[0]....
.L_36:
        /*0050*/ 	.word	0x00000180


	//   ....[1]....
        /*0054*/ 	.word	0x000001c0


	//----- nvinfo : EIATTR_CRS_STACK_SIZE
	.align		4
.L_37:
        /*0058*/ 	.byte	0x04, 0x1e
        /*005a*/ 	.short	(.L_39 - .L_38)
.L_38:
        /*005c*/ 	.word	0x00000000


	//----- nvinfo : EIATTR_CBANK_PARAM_SIZE
	.align		4
.L_39:
        /*0060*/ 	.byte	0x03, 0x19
        /*0062*/ 	.short	0x0014


	//----- nvinfo : EIATTR_PARAM_CBANK
	.align		4
        /*0064*/ 	.byte	0x04, 0x0a
        /*0066*/ 	.short	(.L_41 - .L_40)
	.align		4
.L_40:
        /*0068*/ 	.word	index@(.nv.constant0._Z10getDensityPdS_i)
        /*006c*/ 	.short	0x0380
        /*006e*/ 	.short	0x0014


	//----- nvinfo : EIATTR_SW_WAR
	.align		4
.L_41:
        /*0070*/ 	.byte	0x04, 0x36
        /*0072*/ 	.short	(.L_43 - .L_42)
.L_42:
        /*0074*/ 	.word	0x00000008
.L_43:


//--------------------- .nv.callgraph             --------------------------
	.section	.nv.callgraph,"",@"SHT_CUDA_CALLGRAPH"
	.align	4
	.sectionentsize	8
	.align		4
        /*0000*/ 	.word	0x00000000
	.align		4
        /*0004*/ 	.word	0xffffffff
	.align		4
        /*0008*/ 	.word	0x00000000
	.align		4
        /*000c*/ 	.word	0xfffffffe
	.align		4
        /*0010*/ 	.word	0x00000000
	.align		4
        /*0014*/ 	.word	0xfffffffd
	.align		4
        /*0018*/ 	.word	0x00000000
	.align		4
        /*001c*/ 	.word	0xfffffffc


//--------------------- .text._Z10initializePdS_ii --------------------------
	.section	.text._Z10initializePdS_ii,"ax",@progbits
	.align	128
        .global         _Z10initializePdS_ii
        .type           _Z10initializePdS_ii,@function
        .size           _Z10initializePdS_ii,(.L_x_4 - _Z10initializePdS_ii)
        .other          _Z10initializePdS_ii,@"STO_CUDA_ENTRY STV_DEFAULT"
_Z10initializePdS_ii:
.text._Z10initializePdS_ii:
[----:B------:R-:W-:Y:S01]  /*0000*/  LDC R1, c[0x0][0x37c] ;  /* 0x0000df00ff017b82 */ /* 0x000fe20000000800 */
[----:B------:R-:W0:Y:S07]  /*0010*/  S2R R0, SR_TID.X ;  /* 0x0000000000007919 */ /* 0x000e2e0000002100 */
[----:B------:R-:W0:Y:S08]  /*0020*/  S2UR UR4, SR_CTAID.X ;  /* 0x00000000000479c3 */ /* 0x000e300000002500 */
[----:B------:R-:W0:Y:S02]  /*0030*/  LDC R9, c[0x0][0x360] ;  /* 0x0000d800ff097b82 */ /* 0x000e240000000800 */
[----:B0-----:R-:W-:Y:S01]  /*0040*/  IMAD R9, R9, UR4, R0 ;  /* 0x0000000409097c24 */ /* 0x001fe2000f8e0200 */
[----:B------:R-:W0:Y:S04]  /*0050*/  LDCU.64 UR4, c[0x0][0x358] ;  /* 0x00006b00ff0477ac */ /* 0x000e280008000a00 */
[----:B------:R-:W-:-:S13]  /*0060*/  ISETP.NE.AND P0, PT, R9, RZ, PT ;  /* 0x000000ff0900720c */ /* 0x000fda0003f05270 */
[----:B------:R-:W1:Y:S08]  /*0070*/  @!P0 LDC R2, c[0x0][0x394] ;  /* 0x0000e500ff028b82 */ /* 0x000e700000000800 */
[----:B------:R-:W0:Y:S08]  /*0080*/  @!P0 LDC.64 R4, c[0x0][0x380] ;  /* 0x0000e000ff048b82 */ /* 0x000e300000000a00 */
[----:B------:R-:W2:Y:S01]  /*0090*/  @!P0 LDC.64 R6, c[0x0][0x388] ;  /* 0x0000e200ff068b82 */ /* 0x000ea20000000a00 */
[----:B-1----:R-:W0:Y:S02]  /*00a0*/  @!P0 I2F.F64 R2, R2 ;  /* 0x0000000200028312 */ /* 0x002e240000201c00 */
[----:B0-----:R0:W-:Y:S04]  /*00b0*/  @!P0 STG.E.64 desc[UR4][R4.64], R2 ;  /* 0x0000000204008986 */ /* 0x0011e8000c101b04 */
[----:B--2---:R0:W-:Y:S01]  /*00c0*/  @!P0 STG.E.64 desc[UR4][R6.64], R2 ;  /* 0x0000000206008986 */ /* 0x0041e2000c101b04 */
[----:B------:R-:W-:Y:S05]  /*00d0*/  @!P0 EXIT ;  /* 0x000000000000894d */ /* 0x000fea0003800000 */
[----:B------:R-:W1:Y:S02]  /*00e0*/  LDCU UR6, c[0x0][0x390] ;  /* 0x00007200ff0677ac */ /* 0x000e640008000800 */
[----:B-1----:R-:W-:-:S13]  /*00f0*/  ISETP.GE.AND P0, PT, R9, UR6, PT ;  /* 0x0000000609007c0c */ /* 0x002fda000bf06270 */
[----:B------:R-:W-:Y:S05]  /*0100*/  @P0 EXIT ;  /* 0x000000000000094d */ /* 0x000fea0003800000 */
[----:B0-----:R-:W0:Y:S08]  /*0110*/  LDC.64 R2, c[0x0][0x380] ;  /* 0x0000e000ff027b82 */ /* 0x001e300000000a00 */
[----:B------:R-:W1:Y:S01]  /*0120*/  LDC.64 R4, c[0x0][0x388] ;  /* 0x0000e200ff047b82 */ /* 0x000e620000000a00 */
[----:B0-----:R-:W-:-:S05]  /*0130*/  IMAD.WIDE R2, R9, 0x8, R2 ;  /* 0x0000000809027825 */ /* 0x001fca00078e0202 */
[----:B------:R-:W-:Y:S01]  /*0140*/  STG.E.64 desc[UR4][R2.64], RZ ;  /* 0x000000ff02007986 */ /* 0x000fe2000c101b04 */
[----:B-1----:R-:W-:-:S05]  /*0150*/  IMAD.WIDE R4, R9, 0x8, R4 ;  /* 0x0000000809047825 */ /* 0x002fca00078e0204 */
[----:B------:R-:W-:Y:S01]  /*0160*/  STG.E.64 desc[UR4][R4.64], RZ ;  /* 0x000000ff04007986 */ /* 0x000fe2000c101b04 */
[----:B------:R-:W-:Y:S05]  /*0170*/  EXIT ;  /* 0x000000000000794d */ /* 0x000fea0003800000 */
.L_x_0:
[----:B------:R-:W-:-:S00]  /*0180*/  BRA `(.L_x_0) ;  /* 0xfffffffc00fc7947 */ /* 0x000fc0000383ffff */
[----:B------:R-:W-:-:S00]  /*0190*/  NOP ;  /* 0x0000000000007918 */ /* 0x000fc00000000000 */
        /* <DEDUP_REMOVED lines=14> */
.L_x_4:


//--------------------- .text._Z10getDensityPdS_i --------------------------
	.section	.text._Z10getDensityPdS_i,"ax",@progbits
	.align	128
        .global         _Z10getDensityPdS_i
        .type           _Z10getDensityPdS_i,@function
        .size           _Z10getDensityPdS_i,(.L_x_5 - _Z10getDensityPdS_i)
        .other          _Z10getDensityPdS_i,@"STO_CUDA_ENTRY STV_DEFAULT"
_Z10getDensityPdS_i:
.text._Z10getDensityPdS_i:
[----:B------:R-:W-:Y:S01]  /*0000*/  LDC R1, c[0x0][0x37c] ;  /* 0x0000df00ff017b82 */ /* 0x000fe20000000800 */
[----:B------:R-:W0:Y:S07]  /*0010*/  S2R R0, SR_TID.X ;  /* 0x0000000000007919 */ /* 0x000e2e0000002100 */
[----:B------:R-:W0:Y:S01]  /*0020*/  S2UR UR4, SR_CTAID.X ;  /* 0x00000000000479c3 */ /* 0x000e220000002500 */
[----:B------:R-:W-:Y:S07]  /*0030*/  BSSY.RECONVERGENT B0, `(.L_x_1) ;  /* 0x0000013000007945 */ /* 0x000fee0003800200 */
[----:B------:R-:W0:Y:S08]  /*0040*/  LDC R7, c[0x0][0x360] ;  /* 0x0000d800ff077b82 */ /* 0x000e300000000800 */
[----:B------:R-:W1:Y:S08]  /*0050*/  LDC R13, c[0x0][0x390] ;  /* 0x0000e400ff0d7b82 */ /* 0x000e700000000800 */
[----:B------:R-:W2:Y:S01]  /*0060*/  LDC.64 R10, c[0x0][0x388] ;  /* 0x0000e200ff0a7b82 */ /* 0x000ea20000000a00 */
[----:B0-----:R-:W-:Y:S01]  /*0070*/  IMAD R7, R7, UR4, R0 ;  /* 0x0000000407077c24 */ /* 0x001fe2000f8e0200 */
[----:B------:R-:W0:Y:S01]  /*0080*/  LDCU.64 UR4, c[0x0][0x358] ;  /* 0x00006b00ff0477ac */ /* 0x000e220008000a00 */
[----:B-1----:R-:W-:-:S04]  /*0090*/  IADD3 R0, PT, PT, R13, -0x1, RZ ;  /* 0xffffffff0d007810 */ /* 0x002fc80007ffe0ff */
[CC--:B------:R-:W-:Y:S02]  /*00a0*/  ISETP.GE.AND P0, PT, R7.reuse, R0.reuse, PT ;  /* 0x000000000700720c */ /* 0x0c0fe40003f06270 */
[C---:B------:R-:W-:Y:S02]  /*00b0*/  ISETP.NE.AND P1, PT, R7.reuse, R0, PT ;  /* 0x000000000700720c */ /* 0x040fe40003f25270 */
[C---:B------:R-:W-:Y:S01]  /*00c0*/  ISETP.EQ.OR P0, PT, R7.reuse, RZ, P0 ;  /* 0x000000ff0700720c */ /* 0x040fe20000702670 */
[----:B--2---:R-:W-:-:S12]  /*00d0*/  IMAD.WIDE R2, R7, 0x8, R10 ;  /* 0x0000000807027825 */ /* 0x004fd800078e020a */
[----:B0-----:R-:W-:Y:S05]  /*00e0*/  @P0 BRA `(.L_x_2) ;  /* 0x00000000001c0947 */ /* 0x001fea0003800000 */
[----:B------:R-:W0:Y:S02]  /*00f0*/  LDC.64 R4, c[0x0][0x380] ;  /* 0x0000e000ff047b82 */ /* 0x000e240000000a00 */
[----:B0-----:R-:W-:-:S05]  /*0100*/  IMAD.WIDE R4, R7, 0x8, R4 ;  /* 0x0000000807047825 */ /* 0x001fca00078e0204 */
[----:B------:R-:W2:Y:S04]  /*0110*/  LDG.E.64 R6, desc[UR4][R4.64+-0x8] ;  /* 0xfffff80404067981 */ /* 0x000ea8000c1e1b00 */
[----:B------:R-:W2:Y:S02]  /*0120*/  LDG.E.64 R8, desc[UR4][R4.64+0x8] ;  /* 0x0000080404087981 */ /* 0x000ea4000c1e1b00 */
[----:B--2---:R-:W-:-:S08]  /*0130*/  DADD R6, R6, R8 ;  /* 0x0000000006067229 */ /* 0x004fd00000000008 */
[----:B------:R-:W-:-:S07]  /*0140*/  DMUL R6, R6, 0.5 ;  /* 0x3fe0000006067828 */ /* 0x000fce0000000000 */
[----:B------:R0:W-:Y:S04]  /*0150*/  STG.E.64 desc[UR4][R2.64], R6 ;  /* 0x0000000602007986 */ /* 0x0001e8000c101b04 */
.L_x_2:
[----:B------:R-:W-:Y:S05]  /*0160*/  BSYNC.RECONVERGENT B0 ;  /* 0x0000000000007941 */ /* 0x000fea0003800200 */
.L_x_1:
[----:B------:R-:W-:Y:S06]  /*0170*/  BAR.SYNC.DEFER_BLOCKING 0x0 ;  /* 0x0000000000007b1d */ /* 0x000fec0000010000 */
[----:B------:R-:W-:Y:S05]  /*0180*/  @P1 EXIT ;  /* 0x000000000000194d */ /* 0x000fea0003800000 */
[----:B------:R-:W-:-:S06]  /*0190*/  IMAD.WIDE R4, R13, 0x8, R10 ;  /* 0x000000080d047825 */ /* 0x000fcc00078e020a */
[----:B------:R-:W2:Y:S04]  /*01a0*/  LDG.E.64 R4, desc[UR4][R4.64+-0x10] ;  /* 0xfffff00404047981 */ /* 0x000ea8000c1e1b00 */
[----:B--2---:R-:W-:Y:S01]  /*01b0*/  STG.E.64 desc[UR4][R2.64], R4 ;  /* 0x0000000402007986 */ /* 0x004fe2000c101b04 */
[----:B------:R-:W-:Y:S05]  /*01c0*/  EXIT ;  /* 0x000000000000794d */ /* 0x000fea0003800000 */
.L_x_3:
        /* <DEDUP_REMOVED lines=11> */
.L_x_5:


//--------------------- .nv.shared.reserved.0     --------------------------
	.section	.nv.shared.reserved.0,"aw",@nobits
	.weak		__nv_reservedSMEM_offset_0_alias
	.size		__nv_reservedSMEM_offset_0_alias, 0, 64
	.other		__nv_reservedSMEM_offset_0_alias,@"STO_CUDA_RESERVED_SHARED STV_DEFAULT"
__nv_reservedSMEM_offset_0_alias:
	.zero		0
	.zero		64


//--------------------- .nv.constant0._Z10initializePdS_ii --------------------------
	.section	.nv.constant0._Z10initializePdS_ii,"a",@progbits
	.sectionflags	@""
	.align	4
.nv.constant0._Z10initializePdS_ii:
	.zero		920


//--------------------- .nv.constant0._Z10getDensityPdS_i --------------------------
	.section	.nv.constant0._Z10getDensityPdS_i,"a",@progbits
	.sectionflags	@""
	.align	4
.nv.constant0._Z10getDensityPdS_i:
	.zero		916


//--------------------- SYMBOLS --------------------------

	.type		.nv.reservedSmem.offset0,@object
	.size		.nv.reservedSmem.offset0,0x4
